	.headerflags	@"EF_CUDA_TEXMODE_UNIFIED EF_CUDA_64BIT_ADDRESS EF_CUDA_ACCELERATORS EF_CUDA_SM90 EF_CUDA_VIRTUAL_SM(EF_CUDA_SM90)"
	.elftype	@"ET_EXEC"


//--------------------- .nv.info                  --------------------------
	.section	.nv.info,"",@"SHT_CUDA_INFO"
	.align	4


	//----- nvinfo : EIATTR_REGCOUNT
	.align		4
        /*0000*/ 	.byte	0x04, 0x2f
        /*0002*/ 	.short	(.L_3 - .L_2)
	.align		4
.L_2:
        /*0004*/ 	.word	index@(triton_per_fused_add_mul_reciprocal_sqrt_sum_0)
        /*0008*/ 	.word	0x0000000f


	//----- nvinfo : EIATTR_MIN_STACK_SIZE
	.align		4
.L_3:
        /*000c*/ 	.byte	0x04, 0x12
        /*000e*/ 	.short	(.L_5 - .L_4)
	.align		4
.L_4:
        /*0010*/ 	.word	index@(triton_per_fused_add_mul_reciprocal_sqrt_sum_0)
        /*0014*/ 	.word	0x00000000


	//----- nvinfo : EIATTR_FRAME_SIZE
	.align		4
.L_5:
        /*0018*/ 	.byte	0x04, 0x11
        /*001a*/ 	.short	(.L_7 - .L_6)
	.align		4
.L_6:
        /*001c*/ 	.word	index@(triton_per_fused_add_mul_reciprocal_sqrt_sum_0)
        /*0020*/ 	.word	0x00000000


	//----- nvinfo : EIATTR_MIN_STACK_SIZE
	.align		4
.L_7:
        /*0024*/ 	.byte	0x04, 0x12
        /*0026*/ 	.short	(.L_9 - .L_8)
	.align		4
.L_8:
        /*0028*/ 	.word	index@(triton_per_fused_add_mul_reciprocal_sqrt_sum_0)
        /*002c*/ 	.word	0x00000000
.L_9:


//--------------------- .nv.info.triton_per_fused_add_mul_reciprocal_sqrt_sum_0 --------------------------
	.section	.nv.info.triton_per_fused_add_mul_reciprocal_sqrt_sum_0,"",@"SHT_CUDA_INFO"
	.sectionflags	@""
	.align	4


	//----- nvinfo : EIATTR_CUDA_API_VERSION
	.align		4
        /*0000*/ 	.byte	0x04, 0x37
        /*0002*/ 	.short	(.L_11 - .L_10)
.L_10:
        /*0004*/ 	.word	0x0000007c


	//----- nvinfo : EIATTR_KPARAM_INFO
	.align		4
.L_11:
        /*0008*/ 	.byte	0x04, 0x17
        /*000a*/ 	.short	(.L_13 - .L_12)
.L_12:
        /*000c*/ 	.word	0x00000000
        /*0010*/ 	.short	0x0003
        /*0012*/ 	.short	0x0014
        /*0014*/ 	.byte	0x00, 0xf0, 0x11, 0x00


	//----- nvinfo : EIATTR_KPARAM_INFO
	.align		4
.L_13:
        /*0018*/ 	.byte	0x04, 0x17
        /*001a*/ 	.short	(.L_15 - .L_14)
.L_14:
        /*001c*/ 	.word	0x00000000
        /*0020*/ 	.short	0x0002
        /*0022*/ 	.short	0x0010
        /*0024*/ 	.byte	0x00, 0xf0, 0x11, 0x00


	//----- nvinfo : EIATTR_KPARAM_INFO
	.align		4
.L_15:
        /*0028*/ 	.byte	0x04, 0x17
        /*002a*/ 	.short	(.L_17 - .L_16)
.L_16:
        /*002c*/ 	.word	0x00000000
        /*0030*/ 	.short	0x0001
        /*0032*/ 	.short	0x0008
        /*0034*/ 	.byte	0x00, 0xf4, 0x21, 0x00


	//----- nvinfo : EIATTR_KPARAM_INFO
	.align		4
.L_17:
        /*0038*/ 	.byte	0x04, 0x17
        /*003a*/ 	.short	(.L_19 - .L_18)
.L_18:
        /*003c*/ 	.word	0x00000000
        /*0040*/ 	.short	0x0000
        /*0042*/ 	.short	0x0000
        /*0044*/ 	.byte	0x00, 0xf4, 0x21, 0x00


	//----- nvinfo : EIATTR_SPARSE_MMA_MASK
	.align		4
.L_19:
        /*0048*/ 	.byte	0x03, 0x50
        /*004a*/ 	.short	0x0000


	//----- nvinfo : EIATTR_MAXREG_COUNT
	.align		4
        /*004c*/ 	.byte	0x03, 0x1b
        /*004e*/ 	.short	0x00ff


	//----- nvinfo : EIATTR_COOP_GROUP_MASK_REGIDS
	.align		4
        /*0050*/ 	.byte	0x04, 0x29
        /*0052*/ 	.short	(.L_21 - .L_20)


	//   ....[0]....
.L_20:
        /*0054*/ 	.word	0xffffffff


	//   ....[1]....
        /*0058*/ 	.word	0xffffffff


	//   ....[2]....
        /*005c*/ 	.word	0xffffffff


	//   ....[3]....
        /*0060*/ 	.word	0xffffffff


	//   ....[4]....
        /*0064*/ 	.word	0xffffffff


	//   ....[5]....
        /*0068*/ 	.word	0xffffffff


	//----- nvinfo : EIATTR_COOP_GROUP_INSTR_OFFSETS
	.align		4
.L_21:
        /*006c*/ 	.byte	0x04, 0x28
        /*006e*/ 	.short	(.L_23 - .L_22)


	//   ....[0]....
.L_22:
        /*0070*/ 	.word	0x00000130


	//   ....[1]....
        /*0074*/ 	.word	0x00000160


	//   ....[2]....
        /*0078*/ 	.word	0x000001a0


	//   ....[3]....
        /*007c*/ 	.word	0x000001c0


	//   ....[4]....
        /*0080*/ 	.word	0x000001e0


	//   ....[5]....
        /*0084*/ 	.word	0x00000270


	//----- nvinfo : EIATTR_EXIT_INSTR_OFFSETS
	.align		4
.L_23:
        /*0088*/ 	.byte	0x04, 0x1c
        /*008a*/ 	.short	(.L_25 - .L_24)


	//   ....[0]....
.L_24:
        /*008c*/ 	.word	0x000003a0


	//   ....[1]....
        /*0090*/ 	.word	0x000003c0


	//----- nvinfo : EIATTR_REQNTID
	.align		4
.L_25:
        /*0094*/ 	.byte	0x04, 0x10
        /*0096*/ 	.short	(.L_27 - .L_26)
.L_26:
        /*0098*/ 	.word	0x00000040
        /*009c*/ 	.word	0x00000001
        /*00a0*/ 	.word	0x00000001


	//----- nvinfo : EIATTR_CBANK_PARAM_SIZE
	.align		4
.L_27:
        /*00a4*/ 	.byte	0x03, 0x19
        /*00a6*/ 	.short	0x0018


	//----- nvinfo : EIATTR_PARAM_CBANK
	.align		4
        /*00a8*/ 	.byte	0x04, 0x0a
        /*00aa*/ 	.short	(.L_29 - .L_28)
	.align		4
.L_28:
        /*00ac*/ 	.word	index@(.nv.constant0.triton_per_fused_add_mul_reciprocal_sqrt_sum_0)
        /*00b0*/ 	.short	0x0210
        /*00b2*/ 	.short	0x0018


	//----- nvinfo : EIATTR_SW_WAR
	.align		4
.L_29:
        /*00b4*/ 	.byte	0x04, 0x36
        /*00b6*/ 	.short	(.L_31 - .L_30)
.L_30:
        /*00b8*/ 	.word	0x00000008
.L_31:


//--------------------- .nv.callgraph             --------------------------
	.section	.nv.callgraph,"",@"SHT_CUDA_CALLGRAPH"
	.align	4
	.sectionentsize	8
	.align		4
        /*0000*/ 	.word	0x00000000
	.align		4
        /*0004*/ 	.word	0xffffffff
	.align		4
        /*0008*/ 	.word	0x00000000
	.align		4
        /*000c*/ 	.word	0xfffffffe
	.align		4
        /*0010*/ 	.word	0x00000000
	.align		4
        /*0014*/ 	.word	0xfffffffd
	.align		4
        /*0018*/ 	.word	0x00000000
	.align		4
        /*001c*/ 	.word	0xfffffffc


//--------------------- .nv.constant4             --------------------------
	.section	.nv.constant4,"a",@progbits
	.align	8
	.align		8
.nv.constant4:
        /*0000*/ 	.dword	_$_str
	.align		8
        /*0008*/ 	.dword	_$_str_$_2


//--------------------- .text.triton_per_fused_add_mul_reciprocal_sqrt_sum_0 --------------------------
	.section	.text.triton_per_fused_add_mul_reciprocal_sqrt_sum_0,"ax",@progbits
	.sectionflags	@"SHF_BARRIERS=1"
	.align	128
        .global         triton_per_fused_add_mul_reciprocal_sqrt_sum_0
        .type           triton_per_fused_add_mul_reciprocal_sqrt_sum_0,@function
        .size           triton_per_fused_add_mul_reciprocal_sqrt_sum_0,(.L_x_1 - triton_per_fused_add_mul_reciprocal_sqrt_sum_0)
        .other          triton_per_fused_add_mul_reciprocal_sqrt_sum_0,@"STO_CUDA_ENTRY STV_DEFAULT"
triton_per_fused_add_mul_reciprocal_sqrt_sum_0:
.text.triton_per_fused_add_mul_reciprocal_sqrt_sum_0:
[----:B------:R-:W0:Y:S02]  /*0000*/  LDC R1, c[0x0][0x28] ;  /* 0x00000a00ff017b82 */ /* 0x000e240000000800 */
[----:B------:R-:W1:Y:S01]  /*0010*/  S2R R11, SR_TID.X ;  /* 0x00000000000b7919 */ /* 0x000e620000002100 */
[----:B------:R-:W2:Y:S01]  /*0020*/  LDC.64 R4, c[0x0][0x210] ;  /* 0x00008400ff047b82 */ /* 0x000ea20000000a00 */
[----:B------:R-:W-:Y:S01]  /*0030*/  HFMA2.MMA R2, -RZ, RZ, 0, 0 ;  /* 0x00000000ff027435 */ /* 0x000fe200000001ff */
[----:B------:R-:W-:Y:S01]  /*0040*/  ULDC.64 UR6, c[0x0][0x208] ;  /* 0x0000820000067ab9 */ /* 0x000fe20000000a00 */
[----:B------:R-:W3:Y:S01]  /*0050*/  S2R R3, SR_CTAID.X ;  /* 0x0000000000037919 */ /* 0x000ee20000002500 */
[----:B-1----:R-:W-:Y:S02]  /*0060*/  LOP3.LUT R0, R11, 0x3f, RZ, 0xc0, !PT ;  /* 0x0000003f0b007812 */ /* 0x002fe400078ec0ff */
[C---:B---3--:R-:W-:Y:S02]  /*0070*/  ISETP.GE.AND P1, PT, R3.reuse, 0x4, PT ;  /* 0x000000040300780c */ /* 0x048fe40003f26270 */
[----:B------:R-:W-:-:S05]  /*0080*/  LEA R0, R3, R0, 0x6 ;  /* 0x0000000003007211 */ /* 0x000fca00078e30ff */
[----:B--2---:R-:W-:-:S06]  /*0090*/  IMAD.WIDE R4, R0, 0x4, R4 ;  /* 0x0000000400047825 */ /* 0x004fcc00078e0204 */
[----:B------:R-:W2:Y:S01]  /*00a0*/  @!P1 LDG.E R2, desc[UR6][R4.64] ;  /* 0x0000000604029981 */ /* 0x000ea2000c1e1900 */
[----:B------:R-:W1:Y:S01]  /*00b0*/  S2UR UR5, SR_CgaCtaId ;  /* 0x00000000000579c3 */ /* 0x000e620000008800 */
[C---:B------:R-:W-:Y:S01]  /*00c0*/  LOP3.LUT P0, RZ, R11.reuse, 0x1f, RZ, 0xc0, !PT ;  /* 0x0000001f0bff7812 */ /* 0x040fe2000780c0ff */
[----:B------:R-:W-:Y:S01]  /*00d0*/  UMOV UR4, 0x400 ;  /* 0x0000040000047882 */ /* 0x000fe20000000000 */
[----:B------:R-:W-:Y:S01]  /*00e0*/  ISETP.GE.AND P2, PT, R11, 0x2, PT ;  /* 0x000000020b00780c */ /* 0x000fe20003f46270 */
[----:B-1----:R-:W-:Y:S01]  /*00f0*/  UPRMT UR4, UR5, 0x654, UR4 ;  /* 0x0000065405047896 */ /* 0x002fe20008000004 */
[----:B--2---:R-:W-:-:S05]  /*0100*/  SEL R2, R2, RZ, !P1 ;  /* 0x000000ff02027207 */ /* 0x004fca0004800000 */
[----:B------:R-:W-:-:S05]  /*0110*/  FMUL R3, R2, R2 ;  /* 0x0000000202037220 */ /* 0x000fca0000400000 */
[----:B------:R-:W-:-:S05]  /*0120*/  FSEL R3, R3, RZ, !P1 ;  /* 0x000000ff03037208 */ /* 0x000fca0004800000 */
[----:B------:R-:W1:Y:S02]  /*0130*/  SHFL.BFLY PT, R6, R3, 0x10, 0x1f ;  /* 0x0e001f0003067f89 */ /* 0x000e6400000e0000 */
[----:B-1----:R-:W-:Y:S01]  /*0140*/  FADD R6, R3, R6 ;  /* 0x0000000603067221 */ /* 0x002fe20000000000 */
[----:B------:R-:W-:-:S04]  /*0150*/  SHF.R.U32.HI R3, RZ, 0x3, R11 ;  /* 0x00000003ff037819 */ /* 0x000fc8000001160b */
[----:B------:R-:W1:Y:S01]  /*0160*/  SHFL.BFLY PT, R7, R6, 0x8, 0x1f ;  /* 0x0d001f0006077f89 */ /* 0x000e6200000e0000 */
[----:B------:R-:W-:Y:S01]  /*0170*/  LOP3.LUT R3, R3, 0x4, RZ, 0xc0, !PT ;  /* 0x0000000403037812 */ /* 0x000fe200078ec0ff */
[----:B-1----:R-:W-:Y:S01]  /*0180*/  FADD R7, R6, R7 ;  /* 0x0000000706077221 */ /* 0x002fe20000000000 */
[----:B------:R-:W-:-:S04]  /*0190*/  LOP3.LUT R6, R11, 0x1, RZ, 0xc0, !PT ;  /* 0x000000010b067812 */ /* 0x000fc800078ec0ff */
[----:B------:R-:W1:Y:S02]  /*01a0*/  SHFL.BFLY PT, R8, R7, 0x4, 0x1f ;  /* 0x0c801f0007087f89 */ /* 0x000e6400000e0000 */
[----:B-1----:R-:W-:-:S05]  /*01b0*/  FADD R8, R7, R8 ;  /* 0x0000000807087221 */ /* 0x002fca0000000000 */
[----:B------:R-:W1:Y:S02]  /*01c0*/  SHFL.BFLY PT, R9, R8, 0x2, 0x1f ;  /* 0x0c401f0008097f89 */ /* 0x000e6400000e0000 */
[----:B-1----:R-:W-:-:S05]  /*01d0*/  FADD R9, R8, R9 ;  /* 0x0000000908097221 */ /* 0x002fca0000000000 */
[----:B------:R-:W1:Y:S02]  /*01e0*/  SHFL.BFLY PT, R4, R9, 0x1, 0x1f ;  /* 0x0c201f0009047f89 */ /* 0x000e6400000e0000 */
[----:B-1----:R-:W-:Y:S01]  /*01f0*/  FADD R12, R9, R4 ;  /* 0x00000004090c7221 */ /* 0x002fe20000000000 */
[----:B------:R-:W-:-:S04]  /*0200*/  LEA R4, R11, UR4, 0x2 ;  /* 0x000000040b047c11 */ /* 0x000fc8000f8e10ff */
[----:B------:R1:W-:Y:S01]  /*0210*/  @!P0 STS [R3+UR4], R12 ;  /* 0x0000000c03008988 */ /* 0x0003e20008000804 */
[----:B------:R-:W-:Y:S01]  /*0220*/  BAR.SYNC.DEFER_BLOCKING 0x0 ;  /* 0x0000000000007b1d */ /* 0x000fe20000010000 */
[----:B------:R-:W-:-:S04]  /*0230*/  ISETP.NE.U32.AND P0, PT, R6, 0x1, PT ;  /* 0x000000010600780c */ /* 0x000fc80003f05070 */
[----:B------:R-:W-:Y:S02]  /*0240*/  ISETP.LT.AND P0, PT, R11, 0x2, P0 ;  /* 0x000000020b00780c */ /* 0x000fe40000701270 */
[----:B-1----:R-:W-:Y:S01]  /*0250*/  MOV R3, 0x3e800000 ;  /* 0x3e80000000037802 */ /* 0x002fe20000000f00 */
[----:B------:R-:W1:Y:S04]  /*0260*/  @!P2 LDS R10, [R4] ;  /* 0x00000000040aa984 */ /* 0x000e680000000800 */
[----:B-1----:R-:W1:Y:S02]  /*0270*/  SHFL.BFLY PT, R5, R10, 0x1, 0x1f ;  /* 0x0c201f000a057f89 */ /* 0x002e6400000e0000 */
[----:B-1----:R-:W-:-:S05]  /*0280*/  FADD R5, R10, R5 ;  /* 0x000000050a057221 */ /* 0x002fca0000000000 */
[----:B------:R1:W-:Y:S01]  /*0290*/  @P0 STS [R4], R5 ;  /* 0x0000000504000388 */ /* 0x0003e20000000800 */
[----:B------:R-:W-:Y:S08]  /*02a0*/  BAR.SYNC.DEFER_BLOCKING 0x0 ;  /* 0x0000000000007b1d */ /* 0x000ff00000010000 */
[----:B-1----:R-:W1:Y:S01]  /*02b0*/  LDC.64 R4, c[0x0][0x218] ;  /* 0x00008600ff047b82 */ /* 0x002e620000000a00 */
[----:B------:R-:W2:Y:S01]  /*02c0*/  LDS R6, [UR4] ;  /* 0x00000004ff067984 */ /* 0x000ea20008000800 */
[----:B-1----:R-:W-:-:S04]  /*02d0*/  IMAD.WIDE R4, R0, 0x4, R4 ;  /* 0x0000000400047825 */ /* 0x002fc800078e0204 */
[----:B--2---:R-:W-:-:S05]  /*02e0*/  FADD R6, R6, 9.9999997473787516356e-06 ;  /* 0x3727c5ac06067421 */ /* 0x004fca0000000000 */
[C---:B------:R-:W-:Y:S02]  /*02f0*/  FSETP.GT.AND P0, PT, |R6|.reuse, 8.50705917302346158658e+37, PT ;  /* 0x7e8000000600780b */ /* 0x040fe40003f04200 */
[----:B------:R-:W-:Y:S02]  /*0300*/  FSETP.GEU.AND P2, PT, |R6|, 1.175494350822287508e-38, PT ;  /* 0x008000000600780b */ /* 0x000fe40003f4e200 */
[----:B------:R-:W-:-:S09]  /*0310*/  FSEL R3, R3, 1, P0 ;  /* 0x3f80000003037808 */ /* 0x000fd20000000000 */
[----:B------:R-:W-:Y:S02]  /*0320*/  @P0 FMUL R6, R6, 0.25 ;  /* 0x3e80000006060820 */ /* 0x000fe40000400000 */
[----:B------:R-:W-:Y:S02]  /*0330*/  @!P2 FMUL R3, R3, 16777216 ;  /* 0x4b8000000303a820 */ /* 0x000fe40000400000 */
[----:B------:R-:W-:-:S06]  /*0340*/  @!P2 FMUL R6, R6, 16777216 ;  /* 0x4b8000000606a820 */ /* 0x000fcc0000400000 */
[----:B------:R-:W1:Y:S02]  /*0350*/  MUFU.RCP R6, R6 ;  /* 0x0000000600067308 */ /* 0x000e640000001000 */
[----:B-1----:R-:W-:-:S04]  /*0360*/  FMUL R3, R6, R3 ;  /* 0x0000000306037220 */ /* 0x002fc80000400000 */
[----:B------:R-:W-:-:S06]  /*0370*/  FMUL R3, R3, 64 ;  /* 0x4280000003037820 */ /* 0x000fcc0000400000 */
[----:B------:R-:W1:Y:S02]  /*0380*/  MUFU.SQRT R3, R3 ;  /* 0x0000000300037308 */ /* 0x000e640000002000 */
[----:B-1----:R-:W-:Y:S01]  /*0390*/  FMUL R7, R2, R3 ;  /* 0x0000000302077220 */ /* 0x002fe20000400000 */
[----:B------:R-:W-:Y:S06]  /*03a0*/  @P1 EXIT ;  /* 0x000000000000194d */ /* 0x000fec0003800000 */
[----:B------:R-:W-:Y:S01]  /*03b0*/  STG.E desc[UR6][R4.64], R7 ;  /* 0x0000000704007986 */ /* 0x000fe2000c101906 */
[----:B------:R-:W-:Y:S05]  /*03c0*/  EXIT ;  /* 0x000000000000794d */ /* 0x000fea0003800000 */
.L_x_0:
[----:B------:R-:W-:-:S00]  /*03d0*/  BRA `(.L_x_0) ;  /* 0xfffffffc00fc7947 */ /* 0x000fc0000383ffff */
[----:B------:R-:W-:-:S00]  /*03e0*/  NOP ;  /* 0x0000000000007918 */ /* 0x000fc00000000000 */
        /* <DEDUP_REMOVED lines=9> */
.L_x_1:


//--------------------- .nv.global.init           --------------------------
	.section	.nv.global.init,"aw",@progbits
.nv.global.init:
	.type		_$_str,@object
	.size		_$_str,(_$_str_$_2 - _$_str)
_$_str:
        /*0000*/ 	.byte	0x5f, 0x5f, 0x43, 0x55, 0x44, 0x41, 0x5f, 0x46, 0x54, 0x5a, 0x00
	.type		_$_str_$_2,@object
	.size		_$_str_$_2,(.L_1 - _$_str_$_2)
_$_str_$_2:
        /*000b*/ 	.byte	0x5f, 0x5f, 0x43, 0x55, 0x44, 0x41, 0x5f, 0x50, 0x52, 0x45, 0x43, 0x5f, 0x53, 0x51, 0x52, 0x54
        /*001b*/ 	.byte	0x00
.L_1:


//--------------------- .nv.shared.triton_per_fused_add_mul_reciprocal_sqrt_sum_0 --------------------------
	.section	.nv.shared.triton_per_fused_add_mul_reciprocal_sqrt_sum_0,"aw",@nobits
	.sectionflags	@""
	.align	16
	.zero		1024


//--------------------- .nv.constant0.triton_per_fused_add_mul_reciprocal_sqrt_sum_0 --------------------------
	.section	.nv.constant0.triton_per_fused_add_mul_reciprocal_sqrt_sum_0,"a",@progbits
	.sectionflags	@""
	.align	4
.nv.constant0.triton_per_fused_add_mul_reciprocal_sqrt_sum_0:
	.zero		552
